//
// Generated by NVIDIA NVVM Compiler
//
// Compiler Build ID: CL-36424714
// Cuda compilation tools, release 13.0, V13.0.88
// Based on NVVM 20.0.0
//

.version 9.0
.target sm_100
.address_size 64

	// .globl	_Z39compute_stacey_acoustic_backward_kernelPfPKfiiPKiS3_S3_S3_S3_S3_S3_S3_

.visible .entry _Z39compute_stacey_acoustic_backward_kernelPfPKfiiPKiS3_S3_S3_S3_S3_S3_S3_(
	.param .u64 .ptr .align 1 _Z39compute_stacey_acoustic_backward_kernelPfPKfiiPKiS3_S3_S3_S3_S3_S3_S3__param_0,
	.param .u64 .ptr .align 1 _Z39compute_stacey_acoustic_backward_kernelPfPKfiiPKiS3_S3_S3_S3_S3_S3_S3__param_1,
	.param .u32 _Z39compute_stacey_acoustic_backward_kernelPfPKfiiPKiS3_S3_S3_S3_S3_S3_S3__param_2,
	.param .u32 _Z39compute_stacey_acoustic_backward_kernelPfPKfiiPKiS3_S3_S3_S3_S3_S3_S3__param_3,
	.param .u64 .ptr .align 1 _Z39compute_stacey_acoustic_backward_kernelPfPKfiiPKiS3_S3_S3_S3_S3_S3_S3__param_4,
	.param .u64 .ptr .align 1 _Z39compute_stacey_acoustic_backward_kernelPfPKfiiPKiS3_S3_S3_S3_S3_S3_S3__param_5,
	.param .u64 .ptr .align 1 _Z39compute_stacey_acoustic_backward_kernelPfPKfiiPKiS3_S3_S3_S3_S3_S3_S3__param_6,
	.param .u64 .ptr .align 1 _Z39compute_stacey_acoustic_backward_kernelPfPKfiiPKiS3_S3_S3_S3_S3_S3_S3__param_7,
	.param .u64 .ptr .align 1 _Z39compute_stacey_acoustic_backward_kernelPfPKfiiPKiS3_S3_S3_S3_S3_S3_S3__param_8,
	.param .u64 .ptr .align 1 _Z39compute_stacey_acoustic_backward_kernelPfPKfiiPKiS3_S3_S3_S3_S3_S3_S3__param_9,
	.param .u64 .ptr .align 1 _Z39compute_stacey_acoustic_backward_kernelPfPKfiiPKiS3_S3_S3_S3_S3_S3_S3__param_10,
	.param .u64 .ptr .align 1 _Z39compute_stacey_acoustic_backward_kernelPfPKfiiPKiS3_S3_S3_S3_S3_S3_S3__param_11
)
{
	.reg .pred 	%p<43>;
	.reg .b16 	%rs<19>;
	.reg .b32 	%r<69>;
	.reg .b32 	%f<4>;
	.reg .b64 	%rd<57>;

	ld.param.u32 	%r30, [_Z39compute_stacey_acoustic_backward_kernelPfPKfiiPKiS3_S3_S3_S3_S3_S3_S3__param_2];
	ld.param.u32 	%r32, [_Z39compute_stacey_acoustic_backward_kernelPfPKfiiPKiS3_S3_S3_S3_S3_S3_S3__param_3];
	ld.param.u64 	%rd11, [_Z39compute_stacey_acoustic_backward_kernelPfPKfiiPKiS3_S3_S3_S3_S3_S3_S3__param_5];
	ld.param.u64 	%rd12, [_Z39compute_stacey_acoustic_backward_kernelPfPKfiiPKiS3_S3_S3_S3_S3_S3_S3__param_6];
	ld.param.u64 	%rd13, [_Z39compute_stacey_acoustic_backward_kernelPfPKfiiPKiS3_S3_S3_S3_S3_S3_S3__param_7];
	ld.param.u64 	%rd14, [_Z39compute_stacey_acoustic_backward_kernelPfPKfiiPKiS3_S3_S3_S3_S3_S3_S3__param_8];
	ld.param.u64 	%rd15, [_Z39compute_stacey_acoustic_backward_kernelPfPKfiiPKiS3_S3_S3_S3_S3_S3_S3__param_9];
	ld.param.u64 	%rd16, [_Z39compute_stacey_acoustic_backward_kernelPfPKfiiPKiS3_S3_S3_S3_S3_S3_S3__param_10];
	cvta.to.global.u64 	%rd1, %rd14;
	cvta.to.global.u64 	%rd2, %rd13;
	cvta.to.global.u64 	%rd3, %rd11;
	cvta.to.global.u64 	%rd4, %rd16;
	cvta.to.global.u64 	%rd5, %rd15;
	cvta.to.global.u64 	%rd6, %rd12;
	mov.u32 	%r1, %tid.x;
	mov.u32 	%r33, %ctaid.x;
	mov.u32 	%r34, %ctaid.y;
	mov.u32 	%r35, %nctaid.x;
	mad.lo.s32 	%r2, %r34, %r35, %r33;
	setp.ge.s32 	%p1, %r2, %r32;
	@%p1 bra 	$L__BB0_24;
	ld.param.u64 	%rd55, [_Z39compute_stacey_acoustic_backward_kernelPfPKfiiPKiS3_S3_S3_S3_S3_S3_S3__param_4];
	cvta.to.global.u64 	%rd17, %rd55;
	mul.wide.s32 	%rd18, %r2, 4;
	add.s64 	%rd19, %rd17, %rd18;
	ld.global.u32 	%r37, [%rd19];
	add.s32 	%r68, %r37, -1;
	setp.gt.s32 	%p2, %r30, 5;
	@%p2 bra 	$L__BB0_8;
	setp.eq.s32 	%p6, %r30, 4;
	@%p6 bra 	$L__BB0_12;
	setp.eq.s32 	%p7, %r30, 5;
	@%p7 bra 	$L__BB0_4;
	bra.uni 	$L__BB0_24;
$L__BB0_4:
	shl.b32 	%r9, %r2, 1;
	mul.wide.s32 	%rd32, %r9, 4;
	add.s64 	%rd33, %rd3, %rd32;
	ld.global.u32 	%r10, [%rd33+4];
	setp.eq.s32 	%p27, %r10, 0;
	@%p27 bra 	$L__BB0_25;
	add.s64 	%rd35, %rd2, %rd32;
	ld.global.u32 	%r11, [%rd35+4];
	setp.eq.s32 	%p28, %r11, 0;
	@%p28 bra 	$L__BB0_25;
	cvt.u16.u32 	%rs11, %r1;
	mul.hi.u16 	%rs12, %rs11, -13107;
	shr.u16 	%rs13, %rs12, 2;
	cvt.u32.u16 	%r67, %rs13;
	mad.lo.s32 	%r66, %r67, -5, %r1;
	add.s32 	%r51, %r10, -1;
	setp.gt.s32 	%p29, %r51, %r67;
	setp.gt.u32 	%p30, %r1, 24;
	or.pred  	%p31, %p29, %p30;
	add.s32 	%r52, %r11, -1;
	setp.lt.s32 	%p32, %r66, %r52;
	or.pred  	%p33, %p31, %p32;
	@%p33 bra 	$L__BB0_25;
	add.s64 	%rd37, %rd1, %rd32;
	ld.global.u32 	%r54, [%rd37+4];
	setp.lt.s32 	%p34, %r66, %r54;
	mov.b32 	%r65, 4;
	@%p34 bra 	$L__BB0_24;
	bra.uni 	$L__BB0_25;
$L__BB0_8:
	setp.eq.s32 	%p3, %r30, 6;
	@%p3 bra 	$L__BB0_16;
	setp.eq.s32 	%p4, %r30, 7;
	@%p4 bra 	$L__BB0_20;
	setp.eq.s32 	%p5, %r30, 8;
	@%p5 bra 	$L__BB0_11;
	bra.uni 	$L__BB0_24;
$L__BB0_11:
	cvt.u16.u32 	%rs1, %r1;
	mul.hi.u16 	%rs2, %rs1, 13108;
	cvt.u32.u16 	%r66, %rs2;
	mad.lo.s32 	%r65, %r66, -5, %r1;
	setp.gt.u32 	%p8, %r1, 24;
	setp.gt.u32 	%p9, %r65, 4;
	or.pred  	%p10, %p8, %p9;
	mov.b32 	%r67, 0;
	@%p10 bra 	$L__BB0_25;
	bra.uni 	$L__BB0_24;
$L__BB0_12:
	shl.b32 	%r4, %r2, 1;
	mul.wide.s32 	%rd38, %r4, 4;
	add.s64 	%rd39, %rd3, %rd38;
	ld.global.u32 	%r5, [%rd39];
	setp.eq.s32 	%p35, %r5, 0;
	@%p35 bra 	$L__BB0_25;
	add.s64 	%rd41, %rd2, %rd38;
	ld.global.u32 	%r6, [%rd41];
	setp.eq.s32 	%p36, %r6, 0;
	@%p36 bra 	$L__BB0_25;
	cvt.u16.u32 	%rs15, %r1;
	mul.hi.u16 	%rs16, %rs15, -13107;
	shr.u16 	%rs17, %rs16, 2;
	cvt.u32.u16 	%r67, %rs17;
	mad.lo.s32 	%r66, %r67, -5, %r1;
	add.s32 	%r56, %r5, -1;
	setp.gt.s32 	%p37, %r56, %r67;
	setp.gt.u32 	%p38, %r1, 24;
	or.pred  	%p39, %p37, %p38;
	add.s32 	%r57, %r6, -1;
	setp.lt.s32 	%p40, %r66, %r57;
	or.pred  	%p41, %p39, %p40;
	@%p41 bra 	$L__BB0_25;
	add.s64 	%rd43, %rd1, %rd38;
	ld.global.u32 	%r59, [%rd43];
	setp.lt.s32 	%p42, %r66, %r59;
	mov.b32 	%r65, 0;
	@%p42 bra 	$L__BB0_24;
	bra.uni 	$L__BB0_25;
$L__BB0_16:
	shl.b32 	%r14, %r2, 1;
	mul.wide.s32 	%rd26, %r14, 4;
	add.s64 	%rd27, %rd6, %rd26;
	ld.global.u32 	%r15, [%rd27];
	setp.eq.s32 	%p19, %r15, 0;
	@%p19 bra 	$L__BB0_25;
	add.s64 	%rd29, %rd5, %rd26;
	ld.global.u32 	%r16, [%rd29];
	setp.eq.s32 	%p20, %r16, 0;
	@%p20 bra 	$L__BB0_25;
	cvt.u16.u32 	%rs7, %r1;
	mul.hi.u16 	%rs8, %rs7, -13107;
	shr.u16 	%rs9, %rs8, 2;
	cvt.u32.u16 	%r67, %rs9;
	mad.lo.s32 	%r65, %r67, -5, %r1;
	add.s32 	%r46, %r15, -1;
	setp.gt.s32 	%p21, %r46, %r67;
	setp.gt.u32 	%p22, %r1, 24;
	or.pred  	%p23, %p21, %p22;
	add.s32 	%r47, %r16, -1;
	setp.lt.s32 	%p24, %r65, %r47;
	or.pred  	%p25, %p23, %p24;
	@%p25 bra 	$L__BB0_25;
	add.s64 	%rd31, %rd4, %rd26;
	ld.global.u32 	%r49, [%rd31];
	setp.lt.s32 	%p26, %r65, %r49;
	mov.b32 	%r66, 0;
	@%p26 bra 	$L__BB0_24;
	bra.uni 	$L__BB0_25;
$L__BB0_20:
	shl.b32 	%r19, %r2, 1;
	mul.wide.s32 	%rd20, %r19, 4;
	add.s64 	%rd21, %rd6, %rd20;
	ld.global.u32 	%r20, [%rd21+4];
	setp.eq.s32 	%p11, %r20, 0;
	@%p11 bra 	$L__BB0_25;
	add.s64 	%rd23, %rd5, %rd20;
	ld.global.u32 	%r21, [%rd23+4];
	setp.eq.s32 	%p12, %r21, 0;
	@%p12 bra 	$L__BB0_25;
	cvt.u16.u32 	%rs3, %r1;
	mul.hi.u16 	%rs4, %rs3, -13107;
	shr.u16 	%rs5, %rs4, 2;
	cvt.u32.u16 	%r67, %rs5;
	mad.lo.s32 	%r65, %r67, -5, %r1;
	add.s32 	%r41, %r20, -1;
	setp.gt.s32 	%p13, %r41, %r67;
	setp.gt.u32 	%p14, %r1, 24;
	or.pred  	%p15, %p13, %p14;
	add.s32 	%r42, %r21, -1;
	setp.lt.s32 	%p16, %r65, %r42;
	or.pred  	%p17, %p15, %p16;
	@%p17 bra 	$L__BB0_25;
	add.s64 	%rd25, %rd4, %rd20;
	ld.global.u32 	%r44, [%rd25+4];
	setp.lt.s32 	%p18, %r65, %r44;
	mov.b32 	%r66, 4;
	@%p18 bra 	$L__BB0_24;
	bra.uni 	$L__BB0_25;
$L__BB0_24:
	ld.param.u64 	%rd56, [_Z39compute_stacey_acoustic_backward_kernelPfPKfiiPKiS3_S3_S3_S3_S3_S3_S3__param_11];
	ld.param.u64 	%rd54, [_Z39compute_stacey_acoustic_backward_kernelPfPKfiiPKiS3_S3_S3_S3_S3_S3_S3__param_1];
	ld.param.u64 	%rd53, [_Z39compute_stacey_acoustic_backward_kernelPfPKfiiPKiS3_S3_S3_S3_S3_S3_S3__param_0];
	mad.lo.s32 	%r60, %r68, 5, %r67;
	mad.lo.s32 	%r61, %r60, 5, %r66;
	mad.lo.s32 	%r62, %r61, 5, %r65;
	cvta.to.global.u64 	%rd44, %rd56;
	mul.wide.s32 	%rd45, %r62, 4;
	add.s64 	%rd46, %rd44, %rd45;
	ld.global.u32 	%r63, [%rd46];
	cvta.to.global.u64 	%rd47, %rd53;
	mul.wide.s32 	%rd48, %r63, 4;
	add.s64 	%rd49, %rd47, %rd48;
	mad.lo.s32 	%r64, %r2, 25, %r1;
	cvta.to.global.u64 	%rd50, %rd54;
	mul.wide.s32 	%rd51, %r64, 4;
	add.s64 	%rd52, %rd50, %rd51;
	ld.global.f32 	%f1, [%rd52];
	neg.f32 	%f2, %f1;
	atom.global.add.f32 	%f3, [%rd49+-4], %f2;
$L__BB0_25:
	ret;

}


// ===== COMPILED SASS (sm_100) =====

	.target	sm_100

	.elftype	@"ET_EXEC"


//--------------------- .note.nv.tkinfo           --------------------------
	.section	.note.nv.tkinfo,"",@"SHT_NOTE"
	.sectionflags	@"SHF_NOTE_NV_TKINFO"
	.tkinfo
        /*0018*/ 	.word	0x00000002
        /*0030*/ 	.string	""
        /*0030*/ 	.string	"ptxas"
        /*0030*/ 	.string	"Cuda compilation tools, release 13.0, V13.0.88"
        /*0030*/ 	.string	"Build cuda_13.0.r13.0/compiler.36424714_0"
        /*0030*/ 	.string	"-arch sm_100 -m 64 "



//--------------------- .note.nv.cuinfo           --------------------------
	.section	.note.nv.cuinfo,"",@"SHT_NOTE"
	.sectionflags	@"SHF_NOTE_NV_CUINFO"
        /*0018*/ 	.short	0x0002
        /*001a*/ 	.short	0x0064
        /*001c*/ 	.short	0x0082
	.zero		2


//--------------------- .nv.info                  --------------------------
	.section	.nv.info,"",@"SHT_CUDA_INFO"
	.align	4


	//----- nvinfo : EIATTR_REGCOUNT
	.align		4
        /*0000*/ 	.byte	0x04, 0x2f
        /*0002*/ 	.short	(.L_1 - .L_0)
	.align		4
.L_0:
        /*0004*/ 	.word	index@(_Z39compute_stacey_acoustic_backward_kernelPfPKfiiPKiS3_S3_S3_S3_S3_S3_S3_)
        /*0008*/ 	.word	0x0000000e


	//----- nvinfo : EIATTR_FRAME_SIZE
	.align		4
.L_1:
        /*000c*/ 	.byte	0x04, 0x11
        /*000e*/ 	.short	(.L_3 - .L_2)
	.align		4
.L_2:
        /*0010*/ 	.word	index@(_Z39compute_stacey_acoustic_backward_kernelPfPKfiiPKiS3_S3_S3_S3_S3_S3_S3_)
        /*0014*/ 	.word	0x00000000


	//----- nvinfo : EIATTR_MIN_STACK_SIZE
	.align		4
.L_3:
        /*0018*/ 	.byte	0x04, 0x12
        /*001a*/ 	.short	(.L_5 - .L_4)
	.align		4
.L_4:
        /*001c*/ 	.word	index@(_Z39compute_stacey_acoustic_backward_kernelPfPKfiiPKiS3_S3_S3_S3_S3_S3_S3_)
        /*0020*/ 	.word	0x00000000
.L_5:


//--------------------- .nv.compat                --------------------------
	.section	.nv.compat,"",@"SHT_CUDA_COMPAT_INFO"
	.align	4
        /*0000*/ 	.byte	0x02, 0x09, 0x00, 0x00, 0x02, 0x02, 0x01, 0x00, 0x02, 0x05, 0x05, 0x00, 0x03, 0x07, 0x01, 0x01
        /*0010*/ 	.byte	0x02, 0x03, 0x00, 0x00, 0x02, 0x06, 0x01, 0x00, 0x04, 0x0b, 0x08, 0x00, 0x09, 0x00, 0x00, 0x00
        /*0020*/ 	.byte	0x00, 0x00, 0x00, 0x00


//--------------------- .nv.info._Z39compute_stacey_acoustic_backward_kernelPfPKfiiPKiS3_S3_S3_S3_S3_S3_S3_ --------------------------
	.section	.nv.info._Z39compute_stacey_acoustic_backward_kernelPfPKfiiPKiS3_S3_S3_S3_S3_S3_S3_,"",@"SHT_CUDA_INFO"
	.sectionflags	@""
	.align	4


	//----- nvinfo : EIATTR_CUDA_API_VERSION
	.align		4
        /*0000*/ 	.byte	0x04, 0x37
        /*0002*/ 	.short	(.L_7 - .L_6)
.L_6:
        /*0004*/ 	.word	0x00000082


	//----- nvinfo : EIATTR_KPARAM_INFO
	.align		4
.L_7:
        /*0008*/ 	.byte	0x04, 0x17
        /*000a*/ 	.short	(.L_9 - .L_8)
.L_8:
        /*000c*/ 	.word	0x00000000
        /*0010*/ 	.short	0x000b
        /*0012*/ 	.short	0x0050
        /*0014*/ 	.byte	0x00, 0xf5, 0x21, 0x00


	//----- nvinfo : EIATTR_KPARAM_INFO
	.align		4
.L_9:
        /*0018*/ 	.byte	0x04, 0x17
        /*001a*/ 	.short	(.L_11 - .L_10)
.L_10:
        /*001c*/ 	.word	0x00000000
        /*0020*/ 	.short	0x000a
        /*0022*/ 	.short	0x0048
        /*0024*/ 	.byte	0x00, 0xf5, 0x21, 0x00


	//----- nvinfo : EIATTR_KPARAM_INFO
	.align		4
.L_11:
        /*0028*/ 	.byte	0x04, 0x17
        /*002a*/ 	.short	(.L_13 - .L_12)
.L_12:
        /*002c*/ 	.word	0x00000000
        /*0030*/ 	.short	0x0009
        /*0032*/ 	.short	0x0040
        /*0034*/ 	.byte	0x00, 0xf5, 0x21, 0x00


	//----- nvinfo : EIATTR_KPARAM_INFO
	.align		4
.L_13:
        /*0038*/ 	.byte	0x04, 0x17
        /*003a*/ 	.short	(.L_15 - .L_14)
.L_14:
        /*003c*/ 	.word	0x00000000
        /*0040*/ 	.short	0x0008
        /*0042*/ 	.short	0x0038
        /*0044*/ 	.byte	0x00, 0xf5, 0x21, 0x00


	//----- nvinfo : EIATTR_KPARAM_INFO
	.align		4
.L_15:
        /*0048*/ 	.byte	0x04, 0x17
        /*004a*/ 	.short	(.L_17 - .L_16)
.L_16:
        /*004c*/ 	.word	0x00000000
        /*0050*/ 	.short	0x0007
        /*0052*/ 	.short	0x0030
        /*0054*/ 	.byte	0x00, 0xf5, 0x21, 0x00


	//----- nvinfo : EIATTR_KPARAM_INFO
	.align		4
.L_17:
        /*0058*/ 	.byte	0x04, 0x17
        /*005a*/ 	.short	(.L_19 - .L_18)
.L_18:
        /*005c*/ 	.word	0x00000000
        /*0060*/ 	.short	0x0006
        /*0062*/ 	.short	0x0028
        /*0064*/ 	.byte	0x00, 0xf5, 0x21, 0x00


	//----- nvinfo : EIATTR_KPARAM_INFO
	.align		4
.L_19:
        /*0068*/ 	.byte	0x04, 0x17
        /*006a*/ 	.short	(.L_21 - .L_20)
.L_20:
        /*006c*/ 	.word	0x00000000
        /*0070*/ 	.short	0x0005
        /*0072*/ 	.short	0x0020
        /*0074*/ 	.byte	0x00, 0xf5, 0x21, 0x00


	//----- nvinfo : EIATTR_KPARAM_INFO
	.align		4
.L_21:
        /*0078*/ 	.byte	0x04, 0x17
        /*007a*/ 	.short	(.L_23 - .L_22)
.L_22:
        /*007c*/ 	.word	0x00000000
        /*0080*/ 	.short	0x0004
        /*0082*/ 	.short	0x0018
        /*0084*/ 	.byte	0x00, 0xf5, 0x21, 0x00


	//----- nvinfo : EIATTR_KPARAM_INFO
	.align		4
.L_23:
        /*0088*/ 	.byte	0x04, 0x17
        /*008a*/ 	.short	(.L_25 - .L_24)
.L_24:
        /*008c*/ 	.word	0x00000000
        /*0090*/ 	.short	0x0003
        /*0092*/ 	.short	0x0014
        /*0094*/ 	.byte	0x00, 0xf0, 0x11, 0x00


	//----- nvinfo : EIATTR_KPARAM_INFO
	.align		4
.L_25:
        /*0098*/ 	.byte	0x04, 0x17
        /*009a*/ 	.short	(.L_27 - .L_26)
.L_26:
        /*009c*/ 	.word	0x00000000
        /*00a0*/ 	.short	0x0002
        /*00a2*/ 	.short	0x0010
        /*00a4*/ 	.byte	0x00, 0xf0, 0x11, 0x00


	//----- nvinfo : EIATTR_KPARAM_INFO
	.align		4
.L_27:
        /*00a8*/ 	.byte	0x04, 0x17
        /*00aa*/ 	.short	(.L_29 - .L_28)
.L_28:
        /*00ac*/ 	.word	0x00000000
        /*00b0*/ 	.short	0x0001
        /*00b2*/ 	.short	0x0008
        /*00b4*/ 	.byte	0x00, 0xf5, 0x21, 0x00


	//----- nvinfo : EIATTR_KPARAM_INFO
	.align		4
.L_29:
        /*00b8*/ 	.byte	0x04, 0x17
        /*00ba*/ 	.short	(.L_31 - .L_30)
.L_30:
        /*00bc*/ 	.word	0x00000000
        /*00c0*/ 	.short	0x0000
        /*00c2*/ 	.short	0x0000
        /*00c4*/ 	.byte	0x00, 0xf5, 0x21, 0x00


	//----- nvinfo : EIATTR_SPARSE_MMA_MASK
	.align		4
.L_31:
        /*00c8*/ 	.byte	0x03, 0x50
        /*00ca*/ 	.short	0x0000


	//----- nvinfo : EIATTR_MAXREG_COUNT
	.align		4
        /*00cc*/ 	.byte	0x03, 0x1b
        /*00ce*/ 	.short	0x00ff


	//----- nvinfo : EIATTR_MERCURY_ISA_VERSION
	.align		4
        /*00d0*/ 	.byte	0x03, 0x5f
        /*00d2*/ 	.short	0x0101


	//----- nvinfo : EIATTR_VRC_CTA_INIT_COUNT
	.align		4
        /*00d4*/ 	.byte	0x02, 0x4a
	.zero		1
	.zero		1


	//----- nvinfo : EIATTR_EXIT_INSTR_OFFSETS
	.align		4
        /*00d8*/ 	.byte	0x04, 0x1c
        /*00da*/ 	.short	(.L_33 - .L_32)


	//   ....[0]....
.L_32:
        /*00dc*/ 	.word	0x000001c0


	//   ....[1]....
        /*00e0*/ 	.word	0x00000210


	//   ....[2]....
        /*00e4*/ 	.word	0x000002b0


	//   ....[3]....
        /*00e8*/ 	.word	0x00000330


	//   ....[4]....
        /*00ec*/ 	.word	0x00000390


	//   ....[5]....
        /*00f0*/ 	.word	0x000003e0


	//   ....[6]....
        /*00f4*/ 	.word	0x00000480


	//   ....[7]....
        /*00f8*/ 	.word	0x000004f0


	//   ....[8]....
        /*00fc*/ 	.word	0x000005c0


	//   ....[9]....
        /*0100*/ 	.word	0x00000640


	//   ....[10]....
        /*0104*/ 	.word	0x00000690


	//   ....[11]....
        /*0108*/ 	.word	0x00000730


	//   ....[12]....
        /*010c*/ 	.word	0x000007a0


	//   ....[13]....
        /*0110*/ 	.word	0x00000800


	//   ....[14]....
        /*0114*/ 	.word	0x00000850


	//   ....[15]....
        /*0118*/ 	.word	0x000008f0


	//   ....[16]....
        /*011c*/ 	.word	0x00000940


	//   ....[17]....
        /*0120*/ 	.word	0x00000a40


	//----- nvinfo : EIATTR_INDIRECT_BRANCH_TARGETS
	.align		4
.L_33:
        /*0124*/ 	.byte	0x04, 0x34
        /*0126*/ 	.short	(.L_35 - .L_34)


	//   ....[0]....
.L_34:
        /*0128*/ 	.word	.L_x_3@srel
        /*012c*/ 	.short	0x0
        /*012e*/ 	.short	0x0
        /*0130*/ 	.word	0x3
        /*0134*/ 	.word	.L_x_4@srel
        /*0138*/ 	.word	.L_x_5@srel
        /*013c*/ 	.word	.L_x_0@srel


	//   ....[1]....
        /*0140*/ 	.word	.L_x_7@srel
        /*0144*/ 	.short	0x0
        /*0146*/ 	.short	0x0
        /*0148*/ 	.word	0x4
        /*014c*/ 	.word	.L_x_8@srel
        /*0150*/ 	.word	.L_x_9@srel
        /*0154*/ 	.word	.L_x_10@srel
        /*0158*/ 	.word	.L_x_0@srel


	//----- nvinfo : EIATTR_CRS_STACK_SIZE
	.align		4
.L_35:
        /*015c*/ 	.byte	0x04, 0x1e
        /*015e*/ 	.short	(.L_37 - .L_36)
.L_36:
        /*0160*/ 	.word	0x00000000


	//----- nvinfo : EIATTR_CBANK_PARAM_SIZE
	.align		4
.L_37:
        /*0164*/ 	.byte	0x03, 0x19
        /*0166*/ 	.short	0x0058


	//----- nvinfo : EIATTR_PARAM_CBANK
	.align		4
        /*0168*/ 	.byte	0x04, 0x0a
        /*016a*/ 	.short	(.L_39 - .L_38)
	.align		4
.L_38:
        /*016c*/ 	.word	index@(.nv.constant0._Z39compute_stacey_acoustic_backward_kernelPfPKfiiPKiS3_S3_S3_S3_S3_S3_S3_)
        /*0170*/ 	.short	0x0380
        /*0172*/ 	.short	0x0058


	//----- nvinfo : EIATTR_SW_WAR
	.align		4
.L_39:
        /*0174*/ 	.byte	0x04, 0x36
        /*0176*/ 	.short	(.L_41 - .L_40)
.L_40:
        /*0178*/ 	.word	0x00000008
.L_41:


//--------------------- .nv.callgraph             --------------------------
	.section	.nv.callgraph,"",@"SHT_CUDA_CALLGRAPH"
	.align	4
	.sectionentsize	8
	.align		4
        /*0000*/ 	.word	0x00000000
	.align		4
        /*0004*/ 	.word	0xffffffff
	.align		4
        /*0008*/ 	.word	0x00000000
	.align		4
        /*000c*/ 	.word	0xfffffffe
	.align		4
        /*0010*/ 	.word	0x00000000
	.align		4
        /*0014*/ 	.word	0xfffffffd
	.align		4
        /*0018*/ 	.word	0x00000000
	.align		4
        /*001c*/ 	.word	0xfffffffc


//--------------------- .nv.constant2._Z39compute_stacey_acoustic_backward_kernelPfPKfiiPKiS3_S3_S3_S3_S3_S3_S3_ --------------------------
	.section	.nv.constant2._Z39compute_stacey_acoustic_backward_kernelPfPKfiiPKiS3_S3_S3_S3_S3_S3_S3_,"a",@progbits
	.sectionflags	@""
	.align	4
.nv.constant2._Z39compute_stacey_acoustic_backward_kernelPfPKfiiPKiS3_S3_S3_S3_S3_S3_S3_:
        /*0000*/ 	.byte	0x40, 0x03, 0x00, 0x00, 0x70, 0x01, 0x00, 0x00, 0x60, 0x09, 0x00, 0x00, 0xf0, 0x05, 0x00, 0x00
        /*0010*/ 	.byte	0xb0, 0x07, 0x00, 0x00, 0x60, 0x05, 0x00, 0x00, 0x60, 0x09, 0x00, 0x00


//--------------------- .text._Z39compute_stacey_acoustic_backward_kernelPfPKfiiPKiS3_S3_S3_S3_S3_S3_S3_ --------------------------
	.section	.text._Z39compute_stacey_acoustic_backward_kernelPfPKfiiPKiS3_S3_S3_S3_S3_S3_S3_,"ax",@progbits
	.align	128
        .global         _Z39compute_stacey_acoustic_backward_kernelPfPKfiiPKiS3_S3_S3_S3_S3_S3_S3_
        .type           _Z39compute_stacey_acoustic_backward_kernelPfPKfiiPKiS3_S3_S3_S3_S3_S3_S3_,@function
        .size           _Z39compute_stacey_acoustic_backward_kernelPfPKfiiPKiS3_S3_S3_S3_S3_S3_S3_,(.L_x_12 - _Z39compute_stacey_acoustic_backward_kernelPfPKfiiPKiS3_S3_S3_S3_S3_S3_S3_)
        .other          _Z39compute_stacey_acoustic_backward_kernelPfPKfiiPKiS3_S3_S3_S3_S3_S3_S3_,@"STO_CUDA_ENTRY STV_DEFAULT"
_Z39compute_stacey_acoustic_backward_kernelPfPKfiiPKiS3_S3_S3_S3_S3_S3_S3_:
.text._Z39compute_stacey_acoustic_backward_kernelPfPKfiiPKiS3_S3_S3_S3_S3_S3_S3_:
[----:B------:R-:W-:Y:S01]  /*0000*/  LDC R1, c[0x0][0x37c] ;  /* 0x0000df00ff017b82 */ /* 0x000fe20000000800 */
[----:B------:R-:W0:Y:S07]  /*0010*/  S2R R3, SR_CTAID.Y ;  /* 0x0000000000037919 */ /* 0x000e2e0000002600 */
[----:B------:R-:W0:Y:S01]  /*0020*/  S2UR UR4, SR_CTAID.X ;  /* 0x00000000000479c3 */ /* 0x000e220000002500 */
[----:B------:R-:W1:Y:S01]  /*0030*/  LDCU UR6, c[0x0][0x394] ;  /* 0x00007280ff0677ac */ /* 0x000e620008000800 */
[----:B------:R-:W2:Y:S06]  /*0040*/  S2R R0, SR_TID.X ;  /* 0x0000000000007919 */ /* 0x000eac0000002100 */
[----:B------:R-:W0:Y:S02]  /*0050*/  LDC R2, c[0x0][0x370] ;  /* 0x0000dc00ff027b82 */ /* 0x000e240000000800 */
[----:B0-----:R-:W-:Y:S01]  /*0060*/  IMAD R3, R3, R2, UR4 ;  /* 0x0000000403037e24 */ /* 0x001fe2000f8e0202 */
[----:B------:R-:W0:Y:S04]  /*0070*/  LDCU.64 UR4, c[0x0][0x358] ;  /* 0x00006b00ff0477ac */ /* 0x000e280008000a00 */
[----:B-1----:R-:W-:-:S13]  /*0080*/  ISETP.GE.AND P0, PT, R3, UR6, PT ;  /* 0x0000000603007c0c */ /* 0x002fda000bf06270 */
[----:B--2---:R-:W-:Y:S05]  /*0090*/  @P0 BRA `(.L_x_0) ;  /* 0x0000000800300947 */ /* 0x004fea0003800000 */
[----:B------:R-:W1:Y:S08]  /*00a0*/  LDC.64 R4, c[0x0][0x398] ;  /* 0x0000e600ff047b82 */ /* 0x000e700000000a00 */
[----:B------:R-:W2:Y:S01]  /*00b0*/  LDC R6, c[0x0][0x390] ;  /* 0x0000e400ff067b82 */ /* 0x000ea20000000800 */
[----:B-1----:R-:W-:-:S05]  /*00c0*/  IMAD.WIDE R4, R3, 0x4, R4 ;  /* 0x0000000403047825 */ /* 0x002fca00078e0204 */
[----:B0-----:R-:W3:Y:S01]  /*00d0*/  LDG.E R2, desc[UR4][R4.64] ;  /* 0x0000000404027981 */ /* 0x001ee2000c1e1900 */
[----:B--2---:R-:W-:Y:S01]  /*00e0*/  ISETP.GT.AND P0, PT, R6, 0x5, PT ;  /* 0x000000050600780c */ /* 0x004fe20003f04270 */
[----:B---3--:R-:W-:-:S12]  /*00f0*/  VIADD R2, R2, 0xffffffff ;  /* 0xffffffff02027836 */ /* 0x008fd80000000000 */
[----:B------:R-:W-:Y:S05]  /*0100*/  @P0 BRA `(.L_x_1) ;  /* 0x0000000000fc0947 */ /* 0x000fea0003800000 */
[----:B------:R-:W-:-:S05]  /*0110*/  VIADD R4, R6, 0xfffffffc ;  /* 0xfffffffc06047836 */ /* 0x000fca0000000000 */
[----:B------:R-:W-:-:S04]  /*0120*/  VIMNMX.U32 R4, PT, PT, R4, 0x2, PT ;  /* 0x0000000204047848 */ /* 0x000fc80003fe0000 */
[----:B------:R-:W-:-:S04]  /*0130*/  SHF.L.U32 R6, R4, 0x2, RZ ;  /* 0x0000000204067819 */ /* 0x000fc800000006ff */
[----:B------:R-:W0:Y:S02]  /*0140*/  LDC R4, c[0x2][R6] ;  /* 0x0080000006047b82 */ /* 0x000e240000000800 */
[----:B0-----:R-:W-:-:S04]  /*0150*/  SHF.R.S32.HI R5, RZ, 0x1f, R4 ;  /* 0x0000001fff057819 */ /* 0x001fc80000011404 */
.L_x_3:
[----:B------:R-:W-:Y:S05]  /*0160*/  BRX R4 -0x170                                               (*"BRANCH_TARGETS .L_x_4,.L_x_5,.L_x_0"*) ;  /* 0xfffffffc04a47949 */ /* 0x000fea000383ffff */
.L_x_5:
[----:B------:R-:W0:Y:S01]  /*0170*/  LDC.64 R4, c[0x0][0x3a0] ;  /* 0x0000e800ff047b82 */ /* 0x000e220000000a00 */
[----:B------:R-:W-:-:S04]  /*0180*/  IMAD.SHL.U32 R7, R3, 0x2, RZ ;  /* 0x0000000203077824 */ /* 0x000fc800078e00ff */
[----:B0-----:R-:W-:-:S05]  /*0190*/  IMAD.WIDE R4, R7, 0x4, R4 ;  /* 0x0000000407047825 */ /* 0x001fca00078e0204 */
[----:B------:R-:W2:Y:S02]  /*01a0*/  LDG.E R6, desc[UR4][R4.64+0x4] ;  /* 0x0000040404067981 */ /* 0x000ea4000c1e1900 */
[----:B--2---:R-:W-:-:S13]  /*01b0*/  ISETP.NE.AND P0, PT, R6, RZ, PT ;  /* 0x000000ff0600720c */ /* 0x004fda0003f05270 */
[----:B------:R-:W-:Y:S05]  /*01c0*/  @!P0 EXIT ;  /* 0x000000000000894d */ /* 0x000fea0003800000 */
[----:B------:R-:W0:Y:S02]  /*01d0*/  LDC.64 R4, c[0x0][0x3b0] ;  /* 0x0000ec00ff047b82 */ /* 0x000e240000000a00 */
[----:B0-----:R-:W-:-:S06]  /*01e0*/  IMAD.WIDE R4, R7, 0x4, R4 ;  /* 0x0000000407047825 */ /* 0x001fcc00078e0204 */
[----:B------:R-:W2:Y:S02]  /*01f0*/  LDG.E R4, desc[UR4][R4.64+0x4] ;  /* 0x0000040404047981 */ /* 0x000ea4000c1e1900 */
[----:B--2---:R-:W-:-:S13]  /*0200*/  ISETP.NE.AND P0, PT, R4, RZ, PT ;  /* 0x000000ff0400720c */ /* 0x004fda0003f05270 */
[----:B------:R-:W-:Y:S05]  /*0210*/  @!P0 EXIT ;  /* 0x000000000000894d */ /* 0x000fea0003800000 */
[----:B------:R-:W-:Y:S01]  /*0220*/  LOP3.LUT R5, R0, 0xffff, RZ, 0xc0, !PT ;  /* 0x0000ffff00057812 */ /* 0x000fe200078ec0ff */
[----:B------:R-:W-:Y:S01]  /*0230*/  VIADD R8, R6, 0xffffffff ;  /* 0xffffffff06087836 */ /* 0x000fe20000000000 */
[----:B------:R-:W-:-:S03]  /*0240*/  ISETP.GT.U32.AND P0, PT, R0, 0x18, PT ;  /* 0x000000180000780c */ /* 0x000fc60003f04070 */
[----:B------:R-:W-:-:S05]  /*0250*/  IMAD R5, R5, 0xcccd, RZ ;  /* 0x0000cccd05057824 */ /* 0x000fca00078e02ff */
[----:B------:R-:W-:Y:S02]  /*0260*/  SHF.R.U32.HI R9, RZ, 0x12, R5 ;  /* 0x00000012ff097819 */ /* 0x000fe40000011605 */
[----:B------:R-:W-:Y:S02]  /*0270*/  IADD3 R5, PT, PT, R4, -0x1, RZ ;  /* 0xffffffff04057810 */ /* 0x000fe40007ffe0ff */
[----:B------:R-:W-:Y:S01]  /*0280*/  ISETP.GT.OR P0, PT, R8, R9, P0 ;  /* 0x000000090800720c */ /* 0x000fe20000704670 */
[----:B------:R-:W-:-:S05]  /*0290*/  IMAD R6, R9, -0x5, R0 ;  /* 0xfffffffb09067824 */ /* 0x000fca00078e0200 */
[----:B------:R-:W-:-:S13]  /*02a0*/  ISETP.LT.OR P0, PT, R6, R5, P0 ;  /* 0x000000050600720c */ /* 0x000fda0000701670 */
[----:B------:R-:W-:Y:S05]  /*02b0*/  @P0 EXIT ;  /* 0x000000000000094d */ /* 0x000fea0003800000 */
[----:B------:R-:W0:Y:S02]  /*02c0*/  LDC.64 R4, c[0x0][0x3b8] ;  /* 0x0000ee00ff047b82 */ /* 0x000e240000000a00 */
[----:B0-----:R-:W-:-:S06]  /*02d0*/  IMAD.WIDE R4, R7, 0x4, R4 ;  /* 0x0000000407047825 */ /* 0x001fcc00078e0204 */
[----:B------:R-:W2:Y:S01]  /*02e0*/  LDG.E R5, desc[UR4][R4.64+0x4] ;  /* 0x0000040404057981 */ /* 0x000ea2000c1e1900 */
[----:B------:R-:W-:Y:S02]  /*02f0*/  IMAD.MOV.U32 R8, RZ, RZ, R6 ;  /* 0x000000ffff087224 */ /* 0x000fe400078e0006 */
[----:B------:R-:W-:-:S03]  /*0300*/  IMAD.MOV.U32 R10, RZ, RZ, 0x4 ;  /* 0x00000004ff0a7424 */ /* 0x000fc600078e00ff */
[----:B--2---:R-:W-:-:S13]  /*0310*/  ISETP.GE.AND P0, PT, R8, R5, PT ;  /* 0x000000050800720c */ /* 0x004fda0003f06270 */
[----:B------:R-:W-:Y:S05]  /*0320*/  @!P0 BRA `(.L_x_0) ;  /* 0x00000004008c8947 */ /* 0x000fea0003800000 */
[----:B------:R-:W-:Y:S05]  /*0330*/  EXIT ;  /* 0x000000000000794d */ /* 0x000fea0003800000 */
.L_x_4:
[----:B------:R-:W0:Y:S01]  /*0340*/  LDC.64 R4, c[0x0][0x3a0] ;  /* 0x0000e800ff047b82 */ /* 0x000e220000000a00 */
[----:B------:R-:W-:-:S05]  /*0350*/  SHF.L.U32 R7, R3, 0x1, RZ ;  /* 0x0000000103077819 */ /* 0x000fca00000006ff */
        /* <DEDUP_REMOVED lines=11> */
[----:B------:R-:W-:Y:S01]  /*0410*/  ISETP.GT.U32.AND P0, PT, R0, 0x18, PT ;  /* 0x000000180000780c */ /* 0x000fe20003f04070 */
[----:B------:R-:W-:Y:S02]  /*0420*/  VIADD R4, R4, 0xffffffff ;  /* 0xffffffff04047836 */ /* 0x000fe40000000000 */
[----:B------:R-:W-:-:S05]  /*0430*/  IMAD R5, R5, 0xcccd, RZ ;  /* 0x0000cccd05057824 */ /* 0x000fca00078e02ff */
[----:B------:R-:W-:-:S04]  /*0440*/  SHF.R.U32.HI R9, RZ, 0x12, R5 ;  /* 0x00000012ff097819 */ /* 0x000fc80000011605 */
[----:B------:R-:W-:Y:S01]  /*0450*/  ISETP.GT.OR P0, PT, R6, R9, P0 ;  /* 0x000000090600720c */ /* 0x000fe20000704670 */
[----:B------:R-:W-:-:S05]  /*0460*/  IMAD R8, R9, -0x5, R0 ;  /* 0xfffffffb09087824 */ /* 0x000fca00078e0200 */
[----:B------:R-:W-:-:S13]  /*0470*/  ISETP.LT.OR P0, PT, R8, R4, P0 ;  /* 0x000000040800720c */ /* 0x000fda0000701670 */
[----:B------:R-:W-:Y:S05]  /*0480*/  @P0 EXIT ;  /* 0x000000000000094d */ /* 0x000fea0003800000 */
[----:B------:R-:W0:Y:S02]  /*0490*/  LDC.64 R4, c[0x0][0x3b8] ;  /* 0x0000ee00ff047b82 */ /* 0x000e240000000a00 */
[----:B0-----:R-:W-:-:S06]  /*04a0*/  IMAD.WIDE R4, R7, 0x4, R4 ;  /* 0x0000000407047825 */ /* 0x001fcc00078e0204 */
[----:B------:R-:W2:Y:S01]  /*04b0*/  LDG.E R5, desc[UR4][R4.64] ;  /* 0x0000000404057981 */ /* 0x000ea2000c1e1900 */
[----:B------:R-:W-:Y:S01]  /*04c0*/  HFMA2 R10, -RZ, RZ, 0, 0 ;  /* 0x00000000ff0a7431 */ /* 0x000fe200000001ff */
[----:B--2---:R-:W-:-:S13]  /*04d0*/  ISETP.GE.AND P0, PT, R8, R5, PT ;  /* 0x000000050800720c */ /* 0x004fda0003f06270 */
[----:B------:R-:W-:Y:S05]  /*04e0*/  @!P0 BRA `(.L_x_0) ;  /* 0x00000004001c8947 */ /* 0x000fea0003800000 */
[----:B------:R-:W-:Y:S05]  /*04f0*/  EXIT ;  /* 0x000000000000794d */ /* 0x000fea0003800000 */
.L_x_1:
[----:B------:R-:W-:-:S05]  /*0500*/  IMAD.MOV.U32 R5, RZ, RZ, -0x6 ;  /* 0xfffffffaff057424 */ /* 0x000fca00078e00ff */
[----:B------:R-:W-:-:S05]  /*0510*/  VIADDMNMX.U32 R4, R6, R5, 0x3, PT ;  /* 0x0000000306047446 */ /* 0x000fca0003800005 */
[----:B------:R-:W-:-:S04]  /*0520*/  IMAD.SHL.U32 R6, R4, 0x4, RZ ;  /* 0x0000000404067824 */ /* 0x000fc800078e00ff */
[----:B------:R-:W0:Y:S02]  /*0530*/  LDC R4, c[0x2][R6+0xc] ;  /* 0x0080030006047b82 */ /* 0x000e240000000800 */
[----:B0-----:R-:W-:-:S04]  /*0540*/  SHF.R.S32.HI R5, RZ, 0x1f, R4 ;  /* 0x0000001fff057819 */ /* 0x001fc80000011404 */
.L_x_7:
[----:B------:R-:W-:Y:S05]  /*0550*/  BRX R4 -0x560                                               (*"BRANCH_TARGETS .L_x_8,.L_x_9,.L_x_10,.L_x_0"*) ;  /* 0xfffffff804a87949 */ /* 0x000fea000383ffff */
.L_x_10:
[----:B------:R-:W-:-:S05]  /*0560*/  LOP3.LUT R8, R0, 0xffff, RZ, 0xc0, !PT ;  /* 0x0000ffff00087812 */ /* 0x000fca00078ec0ff */
[----:B------:R-:W-:-:S05]  /*0570*/  IMAD R8, R8, 0x3334, RZ ;  /* 0x0000333408087824 */ /* 0x000fca00078e02ff */
[----:B------:R-:W-:-:S05]  /*0580*/  SHF.R.U32.HI R8, RZ, 0x10, R8 ;  /* 0x00000010ff087819 */ /* 0x000fca0000011608 */
[----:B------:R-:W-:-:S05]  /*0590*/  IMAD R10, R8, -0x5, R0 ;  /* 0xfffffffb080a7824 */ /* 0x000fca00078e0200 */
[----:B------:R-:W-:-:S04]  /*05a0*/  ISETP.GT.U32.AND P0, PT, R10, 0x4, PT ;  /* 0x000000040a00780c */ /* 0x000fc80003f04070 */
[----:B------:R-:W-:-:S13]  /*05b0*/  ISETP.GT.U32.OR P0, PT, R0, 0x18, P0 ;  /* 0x000000180000780c */ /* 0x000fda0000704470 */
[----:B------:R-:W-:Y:S05]  /*05c0*/  @P0 EXIT ;  /* 0x000000000000094d */ /* 0x000fea0003800000 */
[----:B------:R-:W-:Y:S01]  /*05d0*/  HFMA2 R9, -RZ, RZ, 0, 0 ;  /* 0x00000000ff097431 */ /* 0x000fe200000001ff */
[----:B------:R-:W-:Y:S06]  /*05e0*/  BRA `(.L_x_0) ;  /* 0x0000000000dc7947 */ /* 0x000fec0003800000 */
.L_x_8:
        /* <DEDUP_REMOVED lines=13> */
[----:B------:R-:W-:Y:S02]  /*06c0*/  ISETP.GT.U32.AND P0, PT, R0, 0x18, PT ;  /* 0x000000180000780c */ /* 0x000fe40003f04070 */
[----:B------:R-:W-:Y:S01]  /*06d0*/  IADD3 R4, PT, PT, R4, -0x1, RZ ;  /* 0xffffffff04047810 */ /* 0x000fe20007ffe0ff */
        /* <DEDUP_REMOVED lines=9> */
[----:B------:R-:W-:Y:S01]  /*0770*/  IMAD.MOV.U32 R8, RZ, RZ, RZ ;  /* 0x000000ffff087224 */ /* 0x000fe200078e00ff */
[----:B--2---:R-:W-:-:S13]  /*0780*/  ISETP.GE.AND P0, PT, R10, R5, PT ;  /* 0x000000050a00720c */ /* 0x004fda0003f06270 */
[----:B------:R-:W-:Y:S05]  /*0790*/  @!P0 BRA `(.L_x_0) ;  /* 0x0000000000708947 */ /* 0x000fea0003800000 */
[----:B------:R-:W-:Y:S05]  /*07a0*/  EXIT ;  /* 0x000000000000794d */ /* 0x000fea0003800000 */
.L_x_9:
        /* <DEDUP_REMOVED lines=13> */
[----:B------:R-:W-:Y:S02]  /*0880*/  IADD3 R6, PT, PT, R6, -0x1, RZ ;  /* 0xffffffff06067810 */ /* 0x000fe40007ffe0ff */
[----:B------:R-:W-:Y:S01]  /*0890*/  ISETP.GT.U32.AND P0, PT, R0, 0x18, PT ;  /* 0x000000180000780c */ /* 0x000fe20003f04070 */
        /* <DEDUP_REMOVED lines=8> */
[----:B------:R-:W2:Y:S02]  /*0920*/  LDG.E R5, desc[UR4][R4.64+0x4] ;  /* 0x0000040404057981 */ /* 0x000ea4000c1e1900 */
[----:B--2---:R-:W-:-:S13]  /*0930*/  ISETP.GE.AND P0, PT, R10, R5, PT ;  /* 0x000000050a00720c */ /* 0x004fda0003f06270 */
[----:B------:R-:W-:Y:S05]  /*0940*/  @P0 EXIT ;  /* 0x000000000000094d */ /* 0x000fea0003800000 */
[----:B------:R-:W-:-:S07]  /*0950*/  MOV R8, 0x4 ;  /* 0x0000000400087802 */ /* 0x000fce0000000f00 */
.L_x_0:
[----:B------:R-:W1:Y:S01]  /*0960*/  LDC.64 R6, c[0x0][0x388] ;  /* 0x0000e200ff067b82 */ /* 0x000e620000000a00 */
[----:B------:R-:W-:Y:S02]  /*0970*/  IMAD R9, R2, 0x5, R9 ;  /* 0x0000000502097824 */ /* 0x000fe400078e0209 */
[----:B------:R-:W-:Y:S02]  /*0980*/  IMAD R11, R3, 0x19, R0 ;  /* 0x00000019030b7824 */ /* 0x000fe400078e0200 */
[----:B------:R-:W-:-:S03]  /*0990*/  IMAD R9, R9, 0x5, R8 ;  /* 0x0000000509097824 */ /* 0x000fc600078e0208 */
[----:B------:R-:W2:Y:S01]  /*09a0*/  LDC.64 R4, c[0x0][0x3d0] ;  /* 0x0000f400ff047b82 */ /* 0x000ea20000000a00 */
[----:B------:R-:W-:Y:S02]  /*09b0*/  IMAD R3, R9, 0x5, R10 ;  /* 0x0000000509037824 */ /* 0x000fe400078e020a */
[----:B-1----:R-:W-:-:S06]  /*09c0*/  IMAD.WIDE R6, R11, 0x4, R6 ;  /* 0x000000040b067825 */ /* 0x002fcc00078e0206 */
[----:B0-----:R-:W3:Y:S01]  /*09d0*/  LDG.E R6, desc[UR4][R6.64] ;  /* 0x0000000406067981 */ /* 0x001ee2000c1e1900 */
[----:B--2---:R-:W-:Y:S02]  /*09e0*/  IMAD.WIDE R2, R3, 0x4, R4 ;  /* 0x0000000403027825 */ /* 0x004fe400078e0204 */
[----:B------:R-:W0:Y:S04]  /*09f0*/  LDC.64 R4, c[0x0][0x380] ;  /* 0x0000e000ff047b82 */ /* 0x000e280000000a00 */
[----:B------:R-:W0:Y:S01]  /*0a00*/  LDG.E R3, desc[UR4][R2.64] ;  /* 0x0000000402037981 */ /* 0x000e22000c1e1900 */
[----:B---3--:R-:W-:Y:S01]  /*0a10*/  FADD R9, -R6, -RZ ;  /* 0x800000ff06097221 */ /* 0x008fe20000000100 */
[----:B0-----:R-:W-:-:S05]  /*0a20*/  IMAD.WIDE R4, R3, 0x4, R4 ;  /* 0x0000000403047825 */ /* 0x001fca00078e0204 */
[----:B------:R-:W-:Y:S01]  /*0a30*/  REDG.E.ADD.F32.FTZ.RN.STRONG.GPU desc[UR4][R4.64+-0x4], R9 ;  /* 0xfffffc09040079a6 */ /* 0x000fe2000c12f304 */
[----:B------:R-:W-:Y:S05]  /*0a40*/  EXIT ;  /* 0x000000000000794d */ /* 0x000fea0003800000 */
.L_x_2:
[----:B------:R-:W-:-:S00]  /*0a50*/  BRA `(.L_x_2) ;  /* 0xfffffffc00fc7947 */ /* 0x000fc0000383ffff */
[----:B------:R-:W-:-:S00]  /*0a60*/  NOP ;  /* 0x0000000000007918 */ /* 0x000fc00000000000 */
        /* <DEDUP_REMOVED lines=9> */
.L_x_12:


//--------------------- .nv.shared.reserved.0     --------------------------
	.section	.nv.shared.reserved.0,"aw",@nobits
	.weak		__nv_reservedSMEM_offset_0_alias
	.size		__nv_reservedSMEM_offset_0_alias, 0, 64
	.other		__nv_reservedSMEM_offset_0_alias,@"STO_CUDA_RESERVED_SHARED STV_DEFAULT"
__nv_reservedSMEM_offset_0_alias:
	.zero		0
	.zero		64


//--------------------- .nv.constant0._Z39compute_stacey_acoustic_backward_kernelPfPKfiiPKiS3_S3_S3_S3_S3_S3_S3_ --------------------------
	.section	.nv.constant0._Z39compute_stacey_acoustic_backward_kernelPfPKfiiPKiS3_S3_S3_S3_S3_S3_S3_,"a",@progbits
	.sectionflags	@""
	.align	4
.nv.constant0._Z39compute_stacey_acoustic_backward_kernelPfPKfiiPKiS3_S3_S3_S3_S3_S3_S3_:
	.zero		984


//--------------------- SYMBOLS --------------------------

	.type		.nv.reservedSmem.offset0,@object
	.size		.nv.reservedSmem.offset0,0x4
